//
// Generated by NVIDIA NVVM Compiler
//
// Compiler Build ID: CL-36424714
// Cuda compilation tools, release 13.0, V13.0.88
// Based on NVVM 20.0.0
//

.version 9.0
.target sm_100
.address_size 64

	// .globl	_Z14transposeNaivePfS_
// _ZZ18transposeCoalescedPfS_E4tile has been demoted

.visible .entry _Z14transposeNaivePfS_(
	.param .u64 .ptr .align 1 _Z14transposeNaivePfS__param_0,
	.param .u64 .ptr .align 1 _Z14transposeNaivePfS__param_1
)
{
	.reg .b32 	%r<18>;
	.reg .b32 	%f<5>;
	.reg .b64 	%rd<15>;

	ld.param.u64 	%rd1, [_Z14transposeNaivePfS__param_0];
	ld.param.u64 	%rd2, [_Z14transposeNaivePfS__param_1];
	mov.u32 	%r1, %ctaid.x;
	shl.b32 	%r2, %r1, 5;
	mov.u32 	%r3, %tid.x;
	add.s32 	%r4, %r2, %r3;
	mov.u32 	%r5, %ctaid.y;
	shl.b32 	%r6, %r5, 5;
	mov.u32 	%r7, %tid.y;
	add.s32 	%r8, %r6, %r7;
	mov.u32 	%r9, %nctaid.x;
	shl.b32 	%r10, %r9, 5;
	mad.lo.s32 	%r11, %r4, %r10, %r8;
	cvta.to.global.u64 	%rd3, %rd1;
	cvta.to.global.u64 	%rd4, %rd2;
	mad.lo.s32 	%r12, %r8, %r10, %r4;
	mul.wide.s32 	%rd5, %r12, 4;
	add.s64 	%rd6, %rd3, %rd5;
	ld.global.f32 	%f1, [%rd6];
	mul.wide.s32 	%rd7, %r11, 4;
	add.s64 	%rd8, %rd4, %rd7;
	st.global.f32 	[%rd8], %f1;
	shl.b32 	%r13, %r9, 8;
	add.s32 	%r14, %r12, %r13;
	mul.wide.s32 	%rd9, %r14, 4;
	add.s64 	%rd10, %rd3, %rd9;
	ld.global.f32 	%f2, [%rd10];
	st.global.f32 	[%rd8+32], %f2;
	shl.b32 	%r15, %r9, 9;
	add.s32 	%r16, %r12, %r15;
	mul.wide.s32 	%rd11, %r16, 4;
	add.s64 	%rd12, %rd3, %rd11;
	ld.global.f32 	%f3, [%rd12];
	st.global.f32 	[%rd8+64], %f3;
	add.s32 	%r17, %r16, %r13;
	mul.wide.s32 	%rd13, %r17, 4;
	add.s64 	%rd14, %rd3, %rd13;
	ld.global.f32 	%f4, [%rd14];
	st.global.f32 	[%rd8+96], %f4;
	ret;

}
	// .globl	_Z18transposeCoalescedPfS_
.visible .entry _Z18transposeCoalescedPfS_(
	.param .u64 .ptr .align 1 _Z18transposeCoalescedPfS__param_0,
	.param .u64 .ptr .align 1 _Z18transposeCoalescedPfS__param_1
)
{
	.reg .b32 	%r<31>;
	.reg .b32 	%f<9>;
	.reg .b64 	%rd<21>;
	// demoted variable
	.shared .align 4 .b8 _ZZ18transposeCoalescedPfS_E4tile[4224];
	ld.param.u64 	%rd1, [_Z18transposeCoalescedPfS__param_0];
	ld.param.u64 	%rd2, [_Z18transposeCoalescedPfS__param_1];
	mov.u32 	%r1, %ctaid.x;
	shl.b32 	%r2, %r1, 5;
	mov.u32 	%r3, %tid.x;
	add.s32 	%r4, %r2, %r3;
	mov.u32 	%r5, %ctaid.y;
	shl.b32 	%r6, %r5, 5;
	mov.u32 	%r7, %tid.y;
	add.s32 	%r8, %r6, %r7;
	mov.u32 	%r9, %nctaid.x;
	shl.b32 	%r10, %r9, 5;
	shl.b32 	%r11, %r3, 2;
	mov.u32 	%r12, _ZZ18transposeCoalescedPfS_E4tile;
	add.s32 	%r13, %r12, %r11;
	cvta.to.global.u64 	%rd3, %rd1;
	mad.lo.s32 	%r14, %r8, %r10, %r4;
	mul.wide.s32 	%rd4, %r14, 4;
	add.s64 	%rd5, %rd3, %rd4;
	ld.global.f32 	%f1, [%rd5];
	mad.lo.s32 	%r15, %r7, 132, %r13;
	st.shared.f32 	[%r15], %f1;
	shl.b32 	%r16, %r9, 8;
	add.s32 	%r17, %r14, %r16;
	mul.wide.s32 	%rd6, %r17, 4;
	add.s64 	%rd7, %rd3, %rd6;
	ld.global.f32 	%f2, [%rd7];
	st.shared.f32 	[%r15+1056], %f2;
	shl.b32 	%r18, %r9, 9;
	add.s32 	%r19, %r14, %r18;
	mul.wide.s32 	%rd8, %r19, 4;
	add.s64 	%rd9, %rd3, %rd8;
	ld.global.f32 	%f3, [%rd9];
	st.shared.f32 	[%r15+2112], %f3;
	add.s32 	%r20, %r19, %r16;
	mul.wide.s32 	%rd10, %r20, 4;
	add.s64 	%rd11, %rd3, %rd10;
	ld.global.f32 	%f4, [%rd11];
	st.shared.f32 	[%r15+3168], %f4;
	bar.sync 	0;
	add.s32 	%r21, %r6, %r3;
	add.s32 	%r22, %r2, %r7;
	shl.b32 	%r23, %r3, 7;
	add.s32 	%r24, %r13, %r23;
	cvta.to.global.u64 	%rd12, %rd2;
	shl.b32 	%r25, %r7, 2;
	add.s32 	%r26, %r24, %r25;
	ld.shared.f32 	%f5, [%r26];
	mad.lo.s32 	%r27, %r22, %r10, %r21;
	mul.wide.s32 	%rd13, %r27, 4;
	add.s64 	%rd14, %rd12, %rd13;
	st.global.f32 	[%rd14], %f5;
	ld.shared.f32 	%f6, [%r26+32];
	add.s32 	%r28, %r27, %r16;
	mul.wide.s32 	%rd15, %r28, 4;
	add.s64 	%rd16, %rd12, %rd15;
	st.global.f32 	[%rd16], %f6;
	ld.shared.f32 	%f7, [%r26+64];
	add.s32 	%r29, %r27, %r18;
	mul.wide.s32 	%rd17, %r29, 4;
	add.s64 	%rd18, %rd12, %rd17;
	st.global.f32 	[%rd18], %f7;
	ld.shared.f32 	%f8, [%r26+96];
	add.s32 	%r30, %r29, %r16;
	mul.wide.s32 	%rd19, %r30, 4;
	add.s64 	%rd20, %rd12, %rd19;
	st.global.f32 	[%rd20], %f8;
	ret;

}


// ===== COMPILED SASS (sm_100) =====

	.target	sm_100

	.elftype	@"ET_EXEC"


//--------------------- .note.nv.tkinfo           --------------------------
	.section	.note.nv.tkinfo,"",@"SHT_NOTE"
	.sectionflags	@"SHF_NOTE_NV_TKINFO"
	.tkinfo
        /*0018*/ 	.word	0x00000002
        /*0030*/ 	.string	""
        /*0030*/ 	.string	"ptxas"
        /*0030*/ 	.string	"Cuda compilation tools, release 13.0, V13.0.88"
        /*0030*/ 	.string	"Build cuda_13.0.r13.0/compiler.36424714_0"
        /*0030*/ 	.string	"-arch sm_100 -m 64 "



//--------------------- .note.nv.cuinfo           --------------------------
	.section	.note.nv.cuinfo,"",@"SHT_NOTE"
	.sectionflags	@"SHF_NOTE_NV_CUINFO"
        /*0018*/ 	.short	0x0002
        /*001a*/ 	.short	0x0064
        /*001c*/ 	.short	0x0082
	.zero		2


//--------------------- .nv.info                  --------------------------
	.section	.nv.info,"",@"SHT_CUDA_INFO"
	.align	4


	//----- nvinfo : EIATTR_REGCOUNT
	.align		4
        /*0000*/ 	.byte	0x04, 0x2f
        /*0002*/ 	.short	(.L_1 - .L_0)
	.align		4
.L_0:
        /*0004*/ 	.word	index@(_Z14transposeNaivePfS_)
        /*0008*/ 	.word	0x00000010


	//----- nvinfo : EIATTR_FRAME_SIZE
	.align		4
.L_1:
        /*000c*/ 	.byte	0x04, 0x11
        /*000e*/ 	.short	(.L_3 - .L_2)
	.align		4
.L_2:
        /*0010*/ 	.word	index@(_Z14transposeNaivePfS_)
        /*0014*/ 	.word	0x00000000


	//----- nvinfo : EIATTR_REGCOUNT
	.align		4
.L_3:
        /*0018*/ 	.byte	0x04, 0x2f
        /*001a*/ 	.short	(.L_5 - .L_4)
	.align		4
.L_4:
        /*001c*/ 	.word	index@(_Z18transposeCoalescedPfS_)
        /*0020*/ 	.word	0x00000018


	//----- nvinfo : EIATTR_FRAME_SIZE
	.align		4
.L_5:
        /*0024*/ 	.byte	0x04, 0x11
        /*0026*/ 	.short	(.L_7 - .L_6)
	.align		4
.L_6:
        /*0028*/ 	.word	index@(_Z18transposeCoalescedPfS_)
        /*002c*/ 	.word	0x00000000


	//----- nvinfo : EIATTR_MIN_STACK_SIZE
	.align		4
.L_7:
        /*0030*/ 	.byte	0x04, 0x12
        /*0032*/ 	.short	(.L_9 - .L_8)
	.align		4
.L_8:
        /*0034*/ 	.word	index@(_Z18transposeCoalescedPfS_)
        /*0038*/ 	.word	0x00000000


	//----- nvinfo : EIATTR_MIN_STACK_SIZE
	.align		4
.L_9:
        /*003c*/ 	.byte	0x04, 0x12
        /*003e*/ 	.short	(.L_11 - .L_10)
	.align		4
.L_10:
        /*0040*/ 	.word	index@(_Z14transposeNaivePfS_)
        /*0044*/ 	.word	0x00000000
.L_11:


//--------------------- .nv.compat                --------------------------
	.section	.nv.compat,"",@"SHT_CUDA_COMPAT_INFO"
	.align	4
        /*0000*/ 	.byte	0x02, 0x09, 0x00, 0x00, 0x02, 0x02, 0x01, 0x00, 0x02, 0x05, 0x05, 0x00, 0x03, 0x07, 0x01, 0x01
        /*0010*/ 	.byte	0x02, 0x03, 0x00, 0x00, 0x02, 0x06, 0x01, 0x00, 0x04, 0x0b, 0x08, 0x00, 0x09, 0x00, 0x00, 0x00
        /*0020*/ 	.byte	0x00, 0x00, 0x00, 0x00


//--------------------- .nv.info._Z18transposeCoalescedPfS_ --------------------------
	.section	.nv.info._Z18transposeCoalescedPfS_,"",@"SHT_CUDA_INFO"
	.sectionflags	@""
	.align	4


	//----- nvinfo : EIATTR_CUDA_API_VERSION
	.align		4
        /*0000*/ 	.byte	0x04, 0x37
        /*0002*/ 	.short	(.L_13 - .L_12)
.L_12:
        /*0004*/ 	.word	0x00000082


	//----- nvinfo : EIATTR_KPARAM_INFO
	.align		4
.L_13:
        /*0008*/ 	.byte	0x04, 0x17
        /*000a*/ 	.short	(.L_15 - .L_14)
.L_14:
        /*000c*/ 	.word	0x00000000
        /*0010*/ 	.short	0x0001
        /*0012*/ 	.short	0x0008
        /*0014*/ 	.byte	0x00, 0xf5, 0x21, 0x00


	//----- nvinfo : EIATTR_KPARAM_INFO
	.align		4
.L_15:
        /*0018*/ 	.byte	0x04, 0x17
        /*001a*/ 	.short	(.L_17 - .L_16)
.L_16:
        /*001c*/ 	.word	0x00000000
        /*0020*/ 	.short	0x0000
        /*0022*/ 	.short	0x0000
        /*0024*/ 	.byte	0x00, 0xf5, 0x21, 0x00


	//----- nvinfo : EIATTR_SPARSE_MMA_MASK
	.align		4
.L_17:
        /*0028*/ 	.byte	0x03, 0x50
        /*002a*/ 	.short	0x0000


	//----- nvinfo : EIATTR_MAXREG_COUNT
	.align		4
        /*002c*/ 	.byte	0x03, 0x1b
        /*002e*/ 	.short	0x00ff


	//----- nvinfo : EIATTR_NUM_BARRIERS
	.align		4
        /*0030*/ 	.byte	0x02, 0x4c
        /*0032*/ 	.byte	0x01
	.zero		1


	//----- nvinfo : EIATTR_MERCURY_ISA_VERSION
	.align		4
        /*0034*/ 	.byte	0x03, 0x5f
        /*0036*/ 	.short	0x0101


	//----- nvinfo : EIATTR_VRC_CTA_INIT_COUNT
	.align		4
        /*0038*/ 	.byte	0x02, 0x4a
	.zero		1
	.zero		1


	//----- nvinfo : EIATTR_EXIT_INSTR_OFFSETS
	.align		4
        /*003c*/ 	.byte	0x04, 0x1c
        /*003e*/ 	.short	(.L_19 - .L_18)


	//   ....[0]....
.L_18:
        /*0040*/ 	.word	0x00000360


	//----- nvinfo : EIATTR_CBANK_PARAM_SIZE
	.align		4
.L_19:
        /*0044*/ 	.byte	0x03, 0x19
        /*0046*/ 	.short	0x0010


	//----- nvinfo : EIATTR_PARAM_CBANK
	.align		4
        /*0048*/ 	.byte	0x04, 0x0a
        /*004a*/ 	.short	(.L_21 - .L_20)
	.align		4
.L_20:
        /*004c*/ 	.word	index@(.nv.constant0._Z18transposeCoalescedPfS_)
        /*0050*/ 	.short	0x0380
        /*0052*/ 	.short	0x0010


	//----- nvinfo : EIATTR_SW_WAR
	.align		4
.L_21:
        /*0054*/ 	.byte	0x04, 0x36
        /*0056*/ 	.short	(.L_23 - .L_22)
.L_22:
        /*0058*/ 	.word	0x00000008
.L_23:


//--------------------- .nv.info._Z14transposeNaivePfS_ --------------------------
	.section	.nv.info._Z14transposeNaivePfS_,"",@"SHT_CUDA_INFO"
	.sectionflags	@""
	.align	4


	//----- nvinfo : EIATTR_CUDA_API_VERSION
	.align		4
        /*0000*/ 	.byte	0x04, 0x37
        /*0002*/ 	.short	(.L_25 - .L_24)
.L_24:
        /*0004*/ 	.word	0x00000082


	//----- nvinfo : EIATTR_KPARAM_INFO
	.align		4
.L_25:
        /*0008*/ 	.byte	0x04, 0x17
        /*000a*/ 	.short	(.L_27 - .L_26)
.L_26:
        /*000c*/ 	.word	0x00000000
        /*0010*/ 	.short	0x0001
        /*0012*/ 	.short	0x0008
        /*0014*/ 	.byte	0x00, 0xf5, 0x21, 0x00


	//----- nvinfo : EIATTR_KPARAM_INFO
	.align		4
.L_27:
        /*0018*/ 	.byte	0x04, 0x17
        /*001a*/ 	.short	(.L_29 - .L_28)
.L_28:
        /*001c*/ 	.word	0x00000000
        /*0020*/ 	.short	0x0000
        /*0022*/ 	.short	0x0000
        /*0024*/ 	.byte	0x00, 0xf5, 0x21, 0x00


	//----- nvinfo : EIATTR_SPARSE_MMA_MASK
	.align		4
.L_29:
        /*0028*/ 	.byte	0x03, 0x50
        /*002a*/ 	.short	0x0000


	//----- nvinfo : EIATTR_MAXREG_COUNT
	.align		4
        /*002c*/ 	.byte	0x03, 0x1b
        /*002e*/ 	.short	0x00ff


	//----- nvinfo : EIATTR_MERCURY_ISA_VERSION
	.align		4
        /*0030*/ 	.byte	0x03, 0x5f
        /*0032*/ 	.short	0x0101


	//----- nvinfo : EIATTR_VRC_CTA_INIT_COUNT
	.align		4
        /*0034*/ 	.byte	0x02, 0x4a
	.zero		1
	.zero		1


	//----- nvinfo : EIATTR_EXIT_INSTR_OFFSETS
	.align		4
        /*0038*/ 	.byte	0x04, 0x1c
        /*003a*/ 	.short	(.L_31 - .L_30)


	//   ....[0]....
.L_30:
        /*003c*/ 	.word	0x000001e0


	//----- nvinfo : EIATTR_CBANK_PARAM_SIZE
	.align		4
.L_31:
        /*0040*/ 	.byte	0x03, 0x19
        /*0042*/ 	.short	0x0010


	//----- nvinfo : EIATTR_PARAM_CBANK
	.align		4
        /*0044*/ 	.byte	0x04, 0x0a
        /*0046*/ 	.short	(.L_33 - .L_32)
	.align		4
.L_32:
        /*0048*/ 	.word	index@(.nv.constant0._Z14transposeNaivePfS_)
        /*004c*/ 	.short	0x0380
        /*004e*/ 	.short	0x0010


	//----- nvinfo : EIATTR_SW_WAR
	.align		4
.L_33:
        /*0050*/ 	.byte	0x04, 0x36
        /*0052*/ 	.short	(.L_35 - .L_34)
.L_34:
        /*0054*/ 	.word	0x00000008
.L_35:


//--------------------- .nv.callgraph             --------------------------
	.section	.nv.callgraph,"",@"SHT_CUDA_CALLGRAPH"
	.align	4
	.sectionentsize	8
	.align		4
        /*0000*/ 	.word	0x00000000
	.align		4
        /*0004*/ 	.word	0xffffffff
	.align		4
        /*0008*/ 	.word	0x00000000
	.align		4
        /*000c*/ 	.word	0xfffffffe
	.align		4
        /*0010*/ 	.word	0x00000000
	.align		4
        /*0014*/ 	.word	0xfffffffd
	.align		4
        /*0018*/ 	.word	0x00000000
	.align		4
        /*001c*/ 	.word	0xfffffffc


//--------------------- .text._Z18transposeCoalescedPfS_ --------------------------
	.section	.text._Z18transposeCoalescedPfS_,"ax",@progbits
	.align	128
        .global         _Z18transposeCoalescedPfS_
        .type           _Z18transposeCoalescedPfS_,@function
        .size           _Z18transposeCoalescedPfS_,(.L_x_2 - _Z18transposeCoalescedPfS_)
        .other          _Z18transposeCoalescedPfS_,@"STO_CUDA_ENTRY STV_DEFAULT"
_Z18transposeCoalescedPfS_:
.text._Z18transposeCoalescedPfS_:
[----:B------:R-:W-:Y:S01]  /*0000*/  LDC R1, c[0x0][0x37c] ;  /* 0x0000df00ff017b82 */ /* 0x000fe20000000800 */
[----:B------:R-:W0:Y:S07]  /*0010*/  S2R R6, SR_CTAID.X ;  /* 0x0000000000067919 */ /* 0x000e2e0000002500 */
[----:B------:R-:W1:Y:S01]  /*0020*/  LDC R4, c[0x0][0x370] ;  /* 0x0000dc00ff047b82 */ /* 0x000e620000000800 */
[----:B------:R-:W2:Y:S01]  /*0030*/  LDCU.64 UR6, c[0x0][0x358] ;  /* 0x00006b00ff0677ac */ /* 0x000ea20008000a00 */
[----:B------:R-:W0:Y:S01]  /*0040*/  S2R R5, SR_TID.X ;  /* 0x0000000000057919 */ /* 0x000e220000002100 */
[----:B------:R-:W3:Y:S05]  /*0050*/  S2R R0, SR_CTAID.Y ;  /* 0x0000000000007919 */ /* 0x000eea0000002600 */
[----:B------:R-:W4:Y:S01]  /*0060*/  LDC.64 R2, c[0x0][0x380] ;  /* 0x0000e000ff027b82 */ /* 0x000f220000000a00 */
[----:B------:R-:W3:Y:S01]  /*0070*/  S2R R7, SR_TID.Y ;  /* 0x0000000000077919 */ /* 0x000ee20000002200 */
[----:B-1----:R-:W-:-:S02]  /*0080*/  SHF.L.U32 R8, R4, 0x5, RZ ;  /* 0x0000000504087819 */ /* 0x002fc400000006ff */
[----:B0-----:R-:W-:Y:S02]  /*0090*/  LEA R9, R6, R5, 0x5 ;  /* 0x0000000506097211 */ /* 0x001fe400078e28ff */
[----:B---3--:R-:W-:-:S05]  /*00a0*/  LEA R10, R0, R7, 0x5 ;  /* 0x00000007000a7211 */ /* 0x008fca00078e28ff */
[----:B------:R-:W-:-:S04]  /*00b0*/  IMAD R9, R10, R8, R9 ;  /* 0x000000080a097224 */ /* 0x000fc800078e0209 */
[--C-:B----4-:R-:W-:Y:S01]  /*00c0*/  IMAD.WIDE R10, R9, 0x4, R2.reuse ;  /* 0x00000004090a7825 */ /* 0x110fe200078e0202 */
[CC--:B------:R-:W-:Y:S02]  /*00d0*/  LEA R15, R4.reuse, R9.reuse, 0x9 ;  /* 0x00000009040f7211 */ /* 0x0c0fe400078e48ff */
[C---:B------:R-:W-:Y:S02]  /*00e0*/  LEA R13, R4.reuse, R9, 0x8 ;  /* 0x00000009040d7211 */ /* 0x040fe400078e40ff */
[----:B------:R-:W-:Y:S01]  /*00f0*/  LEA R17, R4, R15, 0x8 ;  /* 0x0000000f04117211 */ /* 0x000fe200078e40ff */
[--C-:B------:R-:W-:Y:S01]  /*0100*/  IMAD.WIDE R14, R15, 0x4, R2.reuse ;  /* 0x000000040f0e7825 */ /* 0x100fe200078e0202 */
[----:B--2---:R-:W2:Y:S03]  /*0110*/  LDG.E R10, desc[UR6][R10.64] ;  /* 0x000000060a0a7981 */ /* 0x004ea6000c1e1900 */
[----:B------:R-:W-:-:S02]  /*0120*/  IMAD.WIDE R12, R13, 0x4, R2 ;  /* 0x000000040d0c7825 */ /* 0x000fc400078e0202 */
[----:B------:R-:W3:Y:S02]  /*0130*/  LDG.E R14, desc[UR6][R14.64] ;  /* 0x000000060e0e7981 */ /* 0x000ee4000c1e1900 */
[----:B------:R-:W-:Y:S02]  /*0140*/  IMAD.WIDE R2, R17, 0x4, R2 ;  /* 0x0000000411027825 */ /* 0x000fe400078e0202 */
[----:B------:R-:W4:Y:S04]  /*0150*/  LDG.E R12, desc[UR6][R12.64] ;  /* 0x000000060c0c7981 */ /* 0x000f28000c1e1900 */
[----:B------:R0:W5:Y:S01]  /*0160*/  LDG.E R18, desc[UR6][R2.64] ;  /* 0x0000000602127981 */ /* 0x000162000c1e1900 */
[----:B------:R-:W1:Y:S01]  /*0170*/  S2UR UR5, SR_CgaCtaId ;  /* 0x00000000000579c3 */ /* 0x000e620000008800 */
[----:B------:R-:W-:-:S07]  /*0180*/  UMOV UR4, 0x400 ;  /* 0x0000040000047882 */ /* 0x000fce0000000000 */
[----:B0-----:R-:W0:Y:S01]  /*0190*/  LDC.64 R2, c[0x0][0x388] ;  /* 0x0000e200ff027b82 */ /* 0x001e220000000a00 */
[----:B-1----:R-:W-:-:S06]  /*01a0*/  ULEA UR4, UR5, UR4, 0x18 ;  /* 0x0000000405047291 */ /* 0x002fcc000f8ec0ff */
[----:B------:R-:W-:-:S05]  /*01b0*/  LEA R16, R5, UR4, 0x2 ;  /* 0x0000000405107c11 */ /* 0x000fca000f8e10ff */
[----:B------:R-:W-:Y:S01]  /*01c0*/  IMAD R9, R7, 0x84, R16 ;  /* 0x0000008407097824 */ /* 0x000fe200078e0210 */
[----:B------:R-:W-:-:S04]  /*01d0*/  LEA R16, R5, R16, 0x7 ;  /* 0x0000001005107211 */ /* 0x000fc800078e38ff */
[----:B------:R-:W-:Y:S02]  /*01e0*/  LEA R16, R7, R16, 0x2 ;  /* 0x0000001007107211 */ /* 0x000fe400078e10ff */
[----:B------:R-:W-:Y:S02]  /*01f0*/  LEA R5, R0, R5, 0x5 ;  /* 0x0000000500057211 */ /* 0x000fe400078e28ff */
[----:B------:R-:W-:-:S05]  /*0200*/  LEA R6, R6, R7, 0x5 ;  /* 0x0000000706067211 */ /* 0x000fca00078e28ff */
[----:B------:R-:W-:-:S05]  /*0210*/  IMAD R5, R8, R6, R5 ;  /* 0x0000000608057224 */ /* 0x000fca00078e0205 */
[CC--:B------:R-:W-:Y:S02]  /*0220*/  LEA R17, R4.reuse, R5.reuse, 0x9 ;  /* 0x0000000504117211 */ /* 0x0c0fe400078e48ff */
[C---:B------:R-:W-:Y:S02]  /*0230*/  LEA R7, R4.reuse, R5, 0x8 ;  /* 0x0000000504077211 */ /* 0x040fe400078e40ff */
[----:B------:R-:W-:Y:S01]  /*0240*/  LEA R21, R4, R17, 0x8 ;  /* 0x0000001104157211 */ /* 0x000fe200078e40ff */
[----:B0-----:R-:W-:-:S04]  /*0250*/  IMAD.WIDE R4, R5, 0x4, R2 ;  /* 0x0000000405047825 */ /* 0x001fc800078e0202 */
[--C-:B------:R-:W-:Y:S01]  /*0260*/  IMAD.WIDE R6, R7, 0x4, R2.reuse ;  /* 0x0000000407067825 */ /* 0x100fe200078e0202 */
[----:B--2---:R-:W-:Y:S04]  /*0270*/  STS [R9], R10 ;  /* 0x0000000a09007388 */ /* 0x004fe80000000800 */
[----:B---3--:R-:W-:Y:S04]  /*0280*/  STS [R9+0x840], R14 ;  /* 0x0008400e09007388 */ /* 0x008fe80000000800 */
[----:B----4-:R-:W-:Y:S04]  /*0290*/  STS [R9+0x420], R12 ;  /* 0x0004200c09007388 */ /* 0x010fe80000000800 */
[----:B-----5:R0:W-:Y:S01]  /*02a0*/  STS [R9+0xc60], R18 ;  /* 0x000c601209007388 */ /* 0x0201e20000000800 */
[----:B------:R-:W-:Y:S06]  /*02b0*/  BAR.SYNC.DEFER_BLOCKING 0x0 ;  /* 0x0000000000007b1d */ /* 0x000fec0000010000 */
[----:B------:R-:W1:Y:S04]  /*02c0*/  LDS R11, [R16] ;  /* 0x00000000100b7984 */ /* 0x000e680000000800 */
[----:B------:R-:W2:Y:S04]  /*02d0*/  LDS R13, [R16+0x20] ;  /* 0x00002000100d7984 */ /* 0x000ea80000000800 */
[----:B------:R-:W3:Y:S04]  /*02e0*/  LDS R15, [R16+0x40] ;  /* 0x00004000100f7984 */ /* 0x000ee80000000800 */
[----:B------:R-:W4:Y:S01]  /*02f0*/  LDS R19, [R16+0x60] ;  /* 0x0000600010137984 */ /* 0x000f220000000800 */
[----:B0-----:R-:W-:-:S04]  /*0300*/  IMAD.WIDE R8, R17, 0x4, R2 ;  /* 0x0000000411087825 */ /* 0x001fc800078e0202 */
[----:B------:R-:W-:Y:S01]  /*0310*/  IMAD.WIDE R2, R21, 0x4, R2 ;  /* 0x0000000415027825 */ /* 0x000fe200078e0202 */
[----:B-1----:R-:W-:Y:S04]  /*0320*/  STG.E desc[UR6][R4.64], R11 ;  /* 0x0000000b04007986 */ /* 0x002fe8000c101906 */
[----:B--2---:R-:W-:Y:S04]  /*0330*/  STG.E desc[UR6][R6.64], R13 ;  /* 0x0000000d06007986 */ /* 0x004fe8000c101906 */
[----:B---3--:R-:W-:Y:S04]  /*0340*/  STG.E desc[UR6][R8.64], R15 ;  /* 0x0000000f08007986 */ /* 0x008fe8000c101906 */
[----:B----4-:R-:W-:Y:S01]  /*0350*/  STG.E desc[UR6][R2.64], R19 ;  /* 0x0000001302007986 */ /* 0x010fe2000c101906 */
[----:B------:R-:W-:Y:S05]  /*0360*/  EXIT ;  /* 0x000000000000794d */ /* 0x000fea0003800000 */
.L_x_0:
[----:B------:R-:W-:-:S00]  /*0370*/  BRA `(.L_x_0) ;  /* 0xfffffffc00fc7947 */ /* 0x000fc0000383ffff */
[----:B------:R-:W-:-:S00]  /*0380*/  NOP ;  /* 0x0000000000007918 */ /* 0x000fc00000000000 */
[----:B------:R-:W-:-:S00]  /*0390*/  NOP ;  /* 0x0000000000007918 */ /* 0x000fc00000000000 */
[----:B------:R-:W-:-:S00]  /*03a0*/  NOP ;  /* 0x0000000000007918 */ /* 0x000fc00000000000 */
[----:B------:R-:W-:-:S00]  /*03b0*/  NOP ;  /* 0x0000000000007918 */ /* 0x000fc00000000000 */
[----:B------:R-:W-:-:S00]  /*03c0*/  NOP ;  /* 0x0000000000007918 */ /* 0x000fc00000000000 */
[----:B------:R-:W-:-:S00]  /*03d0*/  NOP ;  /* 0x0000000000007918 */ /* 0x000fc00000000000 */
[----:B------:R-:W-:-:S00]  /*03e0*/  NOP ;  /* 0x0000000000007918 */ /* 0x000fc00000000000 */
[----:B------:R-:W-:-:S00]  /*03f0*/  NOP ;  /* 0x0000000000007918 */ /* 0x000fc00000000000 */
.L_x_2:


//--------------------- .text._Z14transposeNaivePfS_ --------------------------
	.section	.text._Z14transposeNaivePfS_,"ax",@progbits
	.align	128
        .global         _Z14transposeNaivePfS_
        .type           _Z14transposeNaivePfS_,@function
        .size           _Z14transposeNaivePfS_,(.L_x_3 - _Z14transposeNaivePfS_)
        .other          _Z14transposeNaivePfS_,@"STO_CUDA_ENTRY STV_DEFAULT"
_Z14transposeNaivePfS_:
.text._Z14transposeNaivePfS_:
[----:B------:R-:W-:Y:S01]  /*0000*/  LDC R1, c[0x0][0x37c] ;  /* 0x0000df00ff017b82 */ /* 0x000fe20000000800 */
[----:B------:R-:W0:Y:S07]  /*0010*/  S2R R0, SR_CTAID.X ;  /* 0x0000000000007919 */ /* 0x000e2e0000002500 */
[----:B------:R-:W1:Y:S01]  /*0020*/  LDC R12, c[0x0][0x370] ;  /* 0x0000dc00ff0c7b82 */ /* 0x000e620000000800 */
[----:B------:R-:W2:Y:S01]  /*0030*/  LDCU.64 UR4, c[0x0][0x358] ;  /* 0x00006b00ff0477ac */ /* 0x000ea20008000a00 */
[----:B------:R-:W0:Y:S01]  /*0040*/  S2R R5, SR_TID.X ;  /* 0x0000000000057919 */ /* 0x000e220000002100 */
[----:B------:R-:W3:Y:S05]  /*0050*/  S2R R9, SR_CTAID.Y ;  /* 0x0000000000097919 */ /* 0x000eea0000002600 */
[----:B------:R-:W4:Y:S01]  /*0060*/  LDC.64 R2, c[0x0][0x380] ;  /* 0x0000e000ff027b82 */ /* 0x000f220000000a00 */
[----:B------:R-:W3:Y:S07]  /*0070*/  S2R R4, SR_TID.Y ;  /* 0x0000000000047919 */ /* 0x000eee0000002200 */
[----:B------:R-:W5:Y:S01]  /*0080*/  LDC.64 R6, c[0x0][0x388] ;  /* 0x0000e200ff067b82 */ /* 0x000f620000000a00 */
[----:B-1----:R-:W-:-:S02]  /*0090*/  SHF.L.U32 R8, R12, 0x5, RZ ;  /* 0x000000050c087819 */ /* 0x002fc400000006ff */
[----:B0-----:R-:W-:Y:S02]  /*00a0*/  LEA R0, R0, R5, 0x5 ;  /* 0x0000000500007211 */ /* 0x001fe400078e28ff */
[----:B---3--:R-:W-:-:S05]  /*00b0*/  LEA R9, R9, R4, 0x5 ;  /* 0x0000000409097211 */ /* 0x008fca00078e28ff */
[----:B------:R-:W-:-:S04]  /*00c0*/  IMAD R11, R9, R8, R0 ;  /* 0x00000008090b7224 */ /* 0x000fc800078e0200 */
[----:B----4-:R-:W-:-:S06]  /*00d0*/  IMAD.WIDE R4, R11, 0x4, R2 ;  /* 0x000000040b047825 */ /* 0x010fcc00078e0202 */
[----:B--2---:R-:W2:Y:S01]  /*00e0*/  LDG.E R5, desc[UR4][R4.64] ;  /* 0x0000000404057981 */ /* 0x004ea2000c1e1900 */
[----:B------:R-:W-:Y:S01]  /*00f0*/  IMAD R9, R0, R8, R9 ;  /* 0x0000000800097224 */ /* 0x000fe200078e0209 */
[----:B------:R-:W-:-:S03]  /*0100*/  LEA R13, R12, R11, 0x8 ;  /* 0x0000000b0c0d7211 */ /* 0x000fc600078e40ff */
[----:B-----5:R-:W-:-:S04]  /*0110*/  IMAD.WIDE R6, R9, 0x4, R6 ;  /* 0x0000000409067825 */ /* 0x020fc800078e0206 */
[----:B------:R-:W-:Y:S01]  /*0120*/  IMAD.WIDE R8, R13, 0x4, R2 ;  /* 0x000000040d087825 */ /* 0x000fe200078e0202 */
[----:B--2---:R-:W-:Y:S05]  /*0130*/  STG.E desc[UR4][R6.64], R5 ;  /* 0x0000000506007986 */ /* 0x004fea000c101904 */
[----:B------:R-:W2:Y:S01]  /*0140*/  LDG.E R9, desc[UR4][R8.64] ;  /* 0x0000000408097981 */ /* 0x000ea2000c1e1900 */
[----:B------:R-:W-:-:S05]  /*0150*/  LEA R13, R12, R11, 0x9 ;  /* 0x0000000b0c0d7211 */ /* 0x000fca00078e48ff */
[--C-:B------:R-:W-:Y:S01]  /*0160*/  IMAD.WIDE R10, R13, 0x4, R2.reuse ;  /* 0x000000040d0a7825 */ /* 0x100fe200078e0202 */
[----:B------:R-:W-:Y:S01]  /*0170*/  LEA R13, R12, R13, 0x8 ;  /* 0x0000000d0c0d7211 */ /* 0x000fe200078e40ff */
[----:B--2---:R-:W-:Y:S04]  /*0180*/  STG.E desc[UR4][R6.64+0x20], R9 ;  /* 0x0000200906007986 */ /* 0x004fe8000c101904 */
[----:B------:R-:W2:Y:S01]  /*0190*/  LDG.E R11, desc[UR4][R10.64] ;  /* 0x000000040a0b7981 */ /* 0x000ea2000c1e1900 */
[----:B------:R-:W-:-:S03]  /*01a0*/  IMAD.WIDE R2, R13, 0x4, R2 ;  /* 0x000000040d027825 */ /* 0x000fc600078e0202 */
[----:B--2---:R-:W-:Y:S04]  /*01b0*/  STG.E desc[UR4][R6.64+0x40], R11 ;  /* 0x0000400b06007986 */ /* 0x004fe8000c101904 */
[----:B------:R-:W2:Y:S04]  /*01c0*/  LDG.E R3, desc[UR4][R2.64] ;  /* 0x0000000402037981 */ /* 0x000ea8000c1e1900 */
[----:B--2---:R-:W-:Y:S01]  /*01d0*/  STG.E desc[UR4][R6.64+0x60], R3 ;  /* 0x0000600306007986 */ /* 0x004fe2000c101904 */
[----:B------:R-:W-:Y:S05]  /*01e0*/  EXIT ;  /* 0x000000000000794d */ /* 0x000fea0003800000 */
.L_x_1:
        /* <DEDUP_REMOVED lines=9> */
.L_x_3:


//--------------------- .nv.shared._Z18transposeCoalescedPfS_ --------------------------
	.section	.nv.shared._Z18transposeCoalescedPfS_,"aw",@nobits
	.sectionflags	@""
	.align	4
.nv.shared._Z18transposeCoalescedPfS_:
	.zero		5248


//--------------------- .nv.shared.reserved.0     --------------------------
	.section	.nv.shared.reserved.0,"aw",@nobits
	.weak		__nv_reservedSMEM_offset_0_alias
	.size		__nv_reservedSMEM_offset_0_alias, 0, 64
	.other		__nv_reservedSMEM_offset_0_alias,@"STO_CUDA_RESERVED_SHARED STV_DEFAULT"
__nv_reservedSMEM_offset_0_alias:
	.zero		0
	.zero		64


//--------------------- .nv.constant0._Z18transposeCoalescedPfS_ --------------------------
	.section	.nv.constant0._Z18transposeCoalescedPfS_,"a",@progbits
	.sectionflags	@""
	.align	4
.nv.constant0._Z18transposeCoalescedPfS_:
	.zero		912


//--------------------- .nv.constant0._Z14transposeNaivePfS_ --------------------------
	.section	.nv.constant0._Z14transposeNaivePfS_,"a",@progbits
	.sectionflags	@""
	.align	4
.nv.constant0._Z14transposeNaivePfS_:
	.zero		912


//--------------------- SYMBOLS --------------------------

	.type		.nv.reservedSmem.offset0,@object
	.size		.nv.reservedSmem.offset0,0x4
	.type		.nv.reservedSmem.cap,@object
	.size		.nv.reservedSmem.cap,0x4
